//
// Generated by NVIDIA NVVM Compiler
//
// Compiler Build ID: CL-36424714
// Cuda compilation tools, release 13.0, V13.0.88
// Based on NVVM 20.0.0
//

.version 9.0
.target sm_100
.address_size 64

	// .globl	_Z6kernelPiS_S_i

.visible .entry _Z6kernelPiS_S_i(
	.param .u64 .ptr .align 1 _Z6kernelPiS_S_i_param_0,
	.param .u64 .ptr .align 1 _Z6kernelPiS_S_i_param_1,
	.param .u64 .ptr .align 1 _Z6kernelPiS_S_i_param_2,
	.param .u32 _Z6kernelPiS_S_i_param_3
)
{
	.reg .pred 	%p<10>;
	.reg .b32 	%r<122>;
	.reg .b64 	%rd<26>;

	ld.param.u64 	%rd7, [_Z6kernelPiS_S_i_param_0];
	ld.param.u64 	%rd8, [_Z6kernelPiS_S_i_param_1];
	ld.param.u64 	%rd9, [_Z6kernelPiS_S_i_param_2];
	ld.param.u32 	%r23, [_Z6kernelPiS_S_i_param_3];
	cvta.to.global.u64 	%rd1, %rd7;
	cvta.to.global.u64 	%rd2, %rd8;
	cvta.to.global.u64 	%rd3, %rd9;
	mov.u32 	%r1, %tid.x;
	setp.ge.s32 	%p1, %r1, %r23;
	@%p1 bra 	$L__BB0_13;
	mul.lo.s32 	%r2, %r23, %r1;
	add.s32 	%r25, %r23, -1;
	and.b32  	%r3, %r23, 15;
	setp.lt.u32 	%p2, %r25, 15;
	mov.b32 	%r118, 0;
	@%p2 bra 	$L__BB0_4;
	and.b32  	%r118, %r23, -16;
	neg.s32 	%r116, %r118;
	add.s64 	%rd4, %rd3, 32;
	add.s64 	%rd5, %rd2, 32;
	add.s64 	%rd6, %rd1, 32;
	mov.u32 	%r115, %r2;
$L__BB0_3:
	.pragma "nounroll";
	mul.wide.s32 	%rd10, %r115, 4;
	add.s64 	%rd11, %rd4, %rd10;
	add.s64 	%rd12, %rd5, %rd10;
	add.s64 	%rd13, %rd6, %rd10;
	ld.global.u32 	%r26, [%rd11+-32];
	add.s32 	%r27, %r26, 1;
	st.global.u32 	[%rd11+-32], %r27;
	ld.global.u32 	%r28, [%rd12+-32];
	st.global.u32 	[%rd13+-32], %r28;
	ld.global.u32 	%r29, [%rd11+-28];
	add.s32 	%r30, %r29, 1;
	st.global.u32 	[%rd11+-28], %r30;
	ld.global.u32 	%r31, [%rd12+-28];
	st.global.u32 	[%rd13+-28], %r31;
	ld.global.u32 	%r32, [%rd11+-24];
	add.s32 	%r33, %r32, 1;
	st.global.u32 	[%rd11+-24], %r33;
	ld.global.u32 	%r34, [%rd12+-24];
	st.global.u32 	[%rd13+-24], %r34;
	ld.global.u32 	%r35, [%rd11+-20];
	add.s32 	%r36, %r35, 1;
	st.global.u32 	[%rd11+-20], %r36;
	ld.global.u32 	%r37, [%rd12+-20];
	st.global.u32 	[%rd13+-20], %r37;
	ld.global.u32 	%r38, [%rd11+-16];
	add.s32 	%r39, %r38, 1;
	st.global.u32 	[%rd11+-16], %r39;
	ld.global.u32 	%r40, [%rd12+-16];
	st.global.u32 	[%rd13+-16], %r40;
	ld.global.u32 	%r41, [%rd11+-12];
	add.s32 	%r42, %r41, 1;
	st.global.u32 	[%rd11+-12], %r42;
	ld.global.u32 	%r43, [%rd12+-12];
	st.global.u32 	[%rd13+-12], %r43;
	ld.global.u32 	%r44, [%rd11+-8];
	add.s32 	%r45, %r44, 1;
	st.global.u32 	[%rd11+-8], %r45;
	ld.global.u32 	%r46, [%rd12+-8];
	st.global.u32 	[%rd13+-8], %r46;
	ld.global.u32 	%r47, [%rd11+-4];
	add.s32 	%r48, %r47, 1;
	st.global.u32 	[%rd11+-4], %r48;
	ld.global.u32 	%r49, [%rd12+-4];
	st.global.u32 	[%rd13+-4], %r49;
	ld.global.u32 	%r50, [%rd11];
	add.s32 	%r51, %r50, 1;
	st.global.u32 	[%rd11], %r51;
	ld.global.u32 	%r52, [%rd12];
	st.global.u32 	[%rd13], %r52;
	ld.global.u32 	%r53, [%rd11+4];
	add.s32 	%r54, %r53, 1;
	st.global.u32 	[%rd11+4], %r54;
	ld.global.u32 	%r55, [%rd12+4];
	st.global.u32 	[%rd13+4], %r55;
	ld.global.u32 	%r56, [%rd11+8];
	add.s32 	%r57, %r56, 1;
	st.global.u32 	[%rd11+8], %r57;
	ld.global.u32 	%r58, [%rd12+8];
	st.global.u32 	[%rd13+8], %r58;
	ld.global.u32 	%r59, [%rd11+12];
	add.s32 	%r60, %r59, 1;
	st.global.u32 	[%rd11+12], %r60;
	ld.global.u32 	%r61, [%rd12+12];
	st.global.u32 	[%rd13+12], %r61;
	ld.global.u32 	%r62, [%rd11+16];
	add.s32 	%r63, %r62, 1;
	st.global.u32 	[%rd11+16], %r63;
	ld.global.u32 	%r64, [%rd12+16];
	st.global.u32 	[%rd13+16], %r64;
	ld.global.u32 	%r65, [%rd11+20];
	add.s32 	%r66, %r65, 1;
	st.global.u32 	[%rd11+20], %r66;
	ld.global.u32 	%r67, [%rd12+20];
	st.global.u32 	[%rd13+20], %r67;
	ld.global.u32 	%r68, [%rd11+24];
	add.s32 	%r69, %r68, 1;
	st.global.u32 	[%rd11+24], %r69;
	ld.global.u32 	%r70, [%rd12+24];
	st.global.u32 	[%rd13+24], %r70;
	ld.global.u32 	%r71, [%rd11+28];
	add.s32 	%r72, %r71, 1;
	st.global.u32 	[%rd11+28], %r72;
	ld.global.u32 	%r73, [%rd12+28];
	st.global.u32 	[%rd13+28], %r73;
	add.s32 	%r116, %r116, 16;
	add.s32 	%r115, %r115, 16;
	setp.ne.s32 	%p3, %r116, 0;
	@%p3 bra 	$L__BB0_3;
$L__BB0_4:
	setp.eq.s32 	%p4, %r3, 0;
	@%p4 bra 	$L__BB0_13;
	and.b32  	%r11, %r23, 7;
	setp.lt.u32 	%p5, %r3, 8;
	@%p5 bra 	$L__BB0_7;
	add.s32 	%r74, %r118, %r2;
	mul.wide.s32 	%rd14, %r74, 4;
	add.s64 	%rd15, %rd3, %rd14;
	ld.global.u32 	%r75, [%rd15];
	add.s32 	%r76, %r75, 1;
	st.global.u32 	[%rd15], %r76;
	add.s64 	%rd16, %rd2, %rd14;
	ld.global.u32 	%r77, [%rd16];
	add.s64 	%rd17, %rd1, %rd14;
	st.global.u32 	[%rd17], %r77;
	ld.global.u32 	%r78, [%rd15+4];
	add.s32 	%r79, %r78, 1;
	st.global.u32 	[%rd15+4], %r79;
	ld.global.u32 	%r80, [%rd16+4];
	st.global.u32 	[%rd17+4], %r80;
	ld.global.u32 	%r81, [%rd15+8];
	add.s32 	%r82, %r81, 1;
	st.global.u32 	[%rd15+8], %r82;
	ld.global.u32 	%r83, [%rd16+8];
	st.global.u32 	[%rd17+8], %r83;
	ld.global.u32 	%r84, [%rd15+12];
	add.s32 	%r85, %r84, 1;
	st.global.u32 	[%rd15+12], %r85;
	ld.global.u32 	%r86, [%rd16+12];
	st.global.u32 	[%rd17+12], %r86;
	ld.global.u32 	%r87, [%rd15+16];
	add.s32 	%r88, %r87, 1;
	st.global.u32 	[%rd15+16], %r88;
	ld.global.u32 	%r89, [%rd16+16];
	st.global.u32 	[%rd17+16], %r89;
	ld.global.u32 	%r90, [%rd15+20];
	add.s32 	%r91, %r90, 1;
	st.global.u32 	[%rd15+20], %r91;
	ld.global.u32 	%r92, [%rd16+20];
	st.global.u32 	[%rd17+20], %r92;
	ld.global.u32 	%r93, [%rd15+24];
	add.s32 	%r94, %r93, 1;
	st.global.u32 	[%rd15+24], %r94;
	ld.global.u32 	%r95, [%rd16+24];
	st.global.u32 	[%rd17+24], %r95;
	ld.global.u32 	%r96, [%rd15+28];
	add.s32 	%r97, %r96, 1;
	st.global.u32 	[%rd15+28], %r97;
	ld.global.u32 	%r98, [%rd16+28];
	st.global.u32 	[%rd17+28], %r98;
	add.s32 	%r118, %r118, 8;
$L__BB0_7:
	setp.eq.s32 	%p6, %r11, 0;
	@%p6 bra 	$L__BB0_13;
	and.b32  	%r14, %r23, 3;
	setp.lt.u32 	%p7, %r11, 4;
	@%p7 bra 	$L__BB0_10;
	add.s32 	%r99, %r118, %r2;
	mul.wide.s32 	%rd18, %r99, 4;
	add.s64 	%rd19, %rd3, %rd18;
	ld.global.u32 	%r100, [%rd19];
	add.s32 	%r101, %r100, 1;
	st.global.u32 	[%rd19], %r101;
	add.s64 	%rd20, %rd2, %rd18;
	ld.global.u32 	%r102, [%rd20];
	add.s64 	%rd21, %rd1, %rd18;
	st.global.u32 	[%rd21], %r102;
	ld.global.u32 	%r103, [%rd19+4];
	add.s32 	%r104, %r103, 1;
	st.global.u32 	[%rd19+4], %r104;
	ld.global.u32 	%r105, [%rd20+4];
	st.global.u32 	[%rd21+4], %r105;
	ld.global.u32 	%r106, [%rd19+8];
	add.s32 	%r107, %r106, 1;
	st.global.u32 	[%rd19+8], %r107;
	ld.global.u32 	%r108, [%rd20+8];
	st.global.u32 	[%rd21+8], %r108;
	ld.global.u32 	%r109, [%rd19+12];
	add.s32 	%r110, %r109, 1;
	st.global.u32 	[%rd19+12], %r110;
	ld.global.u32 	%r111, [%rd20+12];
	st.global.u32 	[%rd21+12], %r111;
	add.s32 	%r118, %r118, 4;
$L__BB0_10:
	setp.eq.s32 	%p8, %r14, 0;
	@%p8 bra 	$L__BB0_13;
	add.s32 	%r121, %r118, %r2;
	neg.s32 	%r120, %r14;
$L__BB0_12:
	.pragma "nounroll";
	mul.wide.s32 	%rd22, %r121, 4;
	add.s64 	%rd23, %rd1, %rd22;
	add.s64 	%rd24, %rd2, %rd22;
	add.s64 	%rd25, %rd3, %rd22;
	ld.global.u32 	%r112, [%rd25];
	add.s32 	%r113, %r112, 1;
	st.global.u32 	[%rd25], %r113;
	ld.global.u32 	%r114, [%rd24];
	st.global.u32 	[%rd23], %r114;
	add.s32 	%r121, %r121, 1;
	add.s32 	%r120, %r120, 1;
	setp.ne.s32 	%p9, %r120, 0;
	@%p9 bra 	$L__BB0_12;
$L__BB0_13:
	ret;

}


// ===== COMPILED SASS (sm_100) =====

	.target	sm_100

	.elftype	@"ET_EXEC"


//--------------------- .note.nv.tkinfo           --------------------------
	.section	.note.nv.tkinfo,"",@"SHT_NOTE"
	.sectionflags	@"SHF_NOTE_NV_TKINFO"
	.tkinfo
        /*0018*/ 	.word	0x00000002
        /*0030*/ 	.string	""
        /*0030*/ 	.string	"ptxas"
        /*0030*/ 	.string	"Cuda compilation tools, release 13.0, V13.0.88"
        /*0030*/ 	.string	"Build cuda_13.0.r13.0/compiler.36424714_0"
        /*0030*/ 	.string	"-arch sm_100 -m 64 "



//--------------------- .note.nv.cuinfo           --------------------------
	.section	.note.nv.cuinfo,"",@"SHT_NOTE"
	.sectionflags	@"SHF_NOTE_NV_CUINFO"
        /*0018*/ 	.short	0x0002
        /*001a*/ 	.short	0x0064
        /*001c*/ 	.short	0x0082
	.zero		2


//--------------------- .nv.info                  --------------------------
	.section	.nv.info,"",@"SHT_CUDA_INFO"
	.align	4


	//----- nvinfo : EIATTR_REGCOUNT
	.align		4
        /*0000*/ 	.byte	0x04, 0x2f
        /*0002*/ 	.short	(.L_1 - .L_0)
	.align		4
.L_0:
        /*0004*/ 	.word	index@(_Z6kernelPiS_S_i)
        /*0008*/ 	.word	0x00000014


	//----- nvinfo : EIATTR_FRAME_SIZE
	.align		4
.L_1:
        /*000c*/ 	.byte	0x04, 0x11
        /*000e*/ 	.short	(.L_3 - .L_2)
	.align		4
.L_2:
        /*0010*/ 	.word	index@(_Z6kernelPiS_S_i)
        /*0014*/ 	.word	0x00000000


	//----- nvinfo : EIATTR_MIN_STACK_SIZE
	.align		4
.L_3:
        /*0018*/ 	.byte	0x04, 0x12
        /*001a*/ 	.short	(.L_5 - .L_4)
	.align		4
.L_4:
        /*001c*/ 	.word	index@(_Z6kernelPiS_S_i)
        /*0020*/ 	.word	0x00000000
.L_5:


//--------------------- .nv.compat                --------------------------
	.section	.nv.compat,"",@"SHT_CUDA_COMPAT_INFO"
	.align	4
        /*0000*/ 	.byte	0x02, 0x09, 0x00, 0x00, 0x02, 0x02, 0x01, 0x00, 0x02, 0x05, 0x05, 0x00, 0x03, 0x07, 0x01, 0x01
        /*0010*/ 	.byte	0x02, 0x03, 0x00, 0x00, 0x02, 0x06, 0x01, 0x00, 0x04, 0x0b, 0x08, 0x00, 0x09, 0x00, 0x00, 0x00
        /*0020*/ 	.byte	0x00, 0x00, 0x00, 0x00


//--------------------- .nv.info._Z6kernelPiS_S_i --------------------------
	.section	.nv.info._Z6kernelPiS_S_i,"",@"SHT_CUDA_INFO"
	.sectionflags	@""
	.align	4


	//----- nvinfo : EIATTR_CUDA_API_VERSION
	.align		4
        /*0000*/ 	.byte	0x04, 0x37
        /*0002*/ 	.short	(.L_7 - .L_6)
.L_6:
        /*0004*/ 	.word	0x00000082


	//----- nvinfo : EIATTR_KPARAM_INFO
	.align		4
.L_7:
        /*0008*/ 	.byte	0x04, 0x17
        /*000a*/ 	.short	(.L_9 - .L_8)
.L_8:
        /*000c*/ 	.word	0x00000000
        /*0010*/ 	.short	0x0003
        /*0012*/ 	.short	0x0018
        /*0014*/ 	.byte	0x00, 0xf0, 0x11, 0x00


	//----- nvinfo : EIATTR_KPARAM_INFO
	.align		4
.L_9:
        /*0018*/ 	.byte	0x04, 0x17
        /*001a*/ 	.short	(.L_11 - .L_10)
.L_10:
        /*001c*/ 	.word	0x00000000
        /*0020*/ 	.short	0x0002
        /*0022*/ 	.short	0x0010
        /*0024*/ 	.byte	0x00, 0xf5, 0x21, 0x00


	//----- nvinfo : EIATTR_KPARAM_INFO
	.align		4
.L_11:
        /*0028*/ 	.byte	0x04, 0x17
        /*002a*/ 	.short	(.L_13 - .L_12)
.L_12:
        /*002c*/ 	.word	0x00000000
        /*0030*/ 	.short	0x0001
        /*0032*/ 	.short	0x0008
        /*0034*/ 	.byte	0x00, 0xf5, 0x21, 0x00


	//----- nvinfo : EIATTR_KPARAM_INFO
	.align		4
.L_13:
        /*0038*/ 	.byte	0x04, 0x17
        /*003a*/ 	.short	(.L_15 - .L_14)
.L_14:
        /*003c*/ 	.word	0x00000000
        /*0040*/ 	.short	0x0000
        /*0042*/ 	.short	0x0000
        /*0044*/ 	.byte	0x00, 0xf5, 0x21, 0x00


	//----- nvinfo : EIATTR_SPARSE_MMA_MASK
	.align		4
.L_15:
        /*0048*/ 	.byte	0x03, 0x50
        /*004a*/ 	.short	0x0000


	//----- nvinfo : EIATTR_MAXREG_COUNT
	.align		4
        /*004c*/ 	.byte	0x03, 0x1b
        /*004e*/ 	.short	0x00ff


	//----- nvinfo : EIATTR_MERCURY_ISA_VERSION
	.align		4
        /*0050*/ 	.byte	0x03, 0x5f
        /*0052*/ 	.short	0x0101


	//----- nvinfo : EIATTR_VRC_CTA_INIT_COUNT
	.align		4
        /*0054*/ 	.byte	0x02, 0x4a
	.zero		1
	.zero		1


	//----- nvinfo : EIATTR_EXIT_INSTR_OFFSETS
	.align		4
        /*0058*/ 	.byte	0x04, 0x1c
        /*005a*/ 	.short	(.L_17 - .L_16)


	//   ....[0]....
.L_16:
        /*005c*/ 	.word	0x00000040


	//   ....[1]....
        /*0060*/ 	.word	0x00000750


	//   ....[2]....
        /*0064*/ 	.word	0x00000aa0


	//   ....[3]....
        /*0068*/ 	.word	0x00000cb0


	//   ....[4]....
        /*006c*/ 	.word	0x00000dd0


	//----- nvinfo : EIATTR_CBANK_PARAM_SIZE
	.align		4
.L_17:
        /*0070*/ 	.byte	0x03, 0x19
        /*0072*/ 	.short	0x001c


	//----- nvinfo : EIATTR_PARAM_CBANK
	.align		4
        /*0074*/ 	.byte	0x04, 0x0a
        /*0076*/ 	.short	(.L_19 - .L_18)
	.align		4
.L_18:
        /*0078*/ 	.word	index@(.nv.constant0._Z6kernelPiS_S_i)
        /*007c*/ 	.short	0x0380
        /*007e*/ 	.short	0x001c


	//----- nvinfo : EIATTR_SW_WAR
	.align		4
.L_19:
        /*0080*/ 	.byte	0x04, 0x36
        /*0082*/ 	.short	(.L_21 - .L_20)
.L_20:
        /*0084*/ 	.word	0x00000008
.L_21:


//--------------------- .nv.callgraph             --------------------------
	.section	.nv.callgraph,"",@"SHT_CUDA_CALLGRAPH"
	.align	4
	.sectionentsize	8
	.align		4
        /*0000*/ 	.word	0x00000000
	.align		4
        /*0004*/ 	.word	0xffffffff
	.align		4
        /*0008*/ 	.word	0x00000000
	.align		4
        /*000c*/ 	.word	0xfffffffe
	.align		4
        /*0010*/ 	.word	0x00000000
	.align		4
        /*0014*/ 	.word	0xfffffffd
	.align		4
        /*0018*/ 	.word	0x00000000
	.align		4
        /*001c*/ 	.word	0xfffffffc


//--------------------- .text._Z6kernelPiS_S_i    --------------------------
	.section	.text._Z6kernelPiS_S_i,"ax",@progbits
	.align	128
        .global         _Z6kernelPiS_S_i
        .type           _Z6kernelPiS_S_i,@function
        .size           _Z6kernelPiS_S_i,(.L_x_6 - _Z6kernelPiS_S_i)
        .other          _Z6kernelPiS_S_i,@"STO_CUDA_ENTRY STV_DEFAULT"
_Z6kernelPiS_S_i:
.text._Z6kernelPiS_S_i:
[----:B------:R-:W-:Y:S01]  /*0000*/  LDC R1, c[0x0][0x37c] ;  /* 0x0000df00ff017b82 */ /* 0x000fe20000000800 */
[----:B------:R-:W0:Y:S01]  /*0010*/  S2R R0, SR_TID.X ;  /* 0x0000000000007919 */ /* 0x000e220000002100 */
[----:B------:R-:W0:Y:S02]  /*0020*/  LDCU UR11, c[0x0][0x398] ;  /* 0x00007300ff0b77ac */ /* 0x000e240008000800 */
[----:B0-----:R-:W-:-:S13]  /*0030*/  ISETP.GE.AND P0, PT, R0, UR11, PT ;  /* 0x0000000b00007c0c */ /* 0x001fda000bf06270 */
[----:B------:R-:W-:Y:S05]  /*0040*/  @P0 EXIT ;  /* 0x000000000000094d */ /* 0x000fea0003800000 */
[----:B------:R-:W-:Y:S02]  /*0050*/  UIADD3 UR5, UPT, UPT, UR11, -0x1, URZ ;  /* 0xffffffff0b057890 */ /* 0x000fe4000fffe0ff */
[----:B------:R-:W-:Y:S01]  /*0060*/  IMAD R0, R0, UR11, RZ ;  /* 0x0000000b00007c24 */ /* 0x000fe2000f8e02ff */
[----:B------:R-:W-:Y:S02]  /*0070*/  ULOP3.LUT UR14, UR11, 0xf, URZ, 0xc0, !UPT ;  /* 0x0000000f0b0e7892 */ /* 0x000fe4000f8ec0ff */
[----:B------:R-:W-:Y:S01]  /*0080*/  UISETP.GE.U32.AND UP0, UPT, UR5, 0xf, UPT ;  /* 0x0000000f0500788c */ /* 0x000fe2000bf06070 */
[----:B------:R-:W-:Y:S01]  /*0090*/  UMOV UR4, URZ ;  /* 0x000000ff00047c82 */ /* 0x000fe20008000000 */
[----:B------:R-:W0:Y:S07]  /*00a0*/  LDCU.64 UR20, c[0x0][0x358] ;  /* 0x00006b00ff1477ac */ /* 0x000e2e0008000a00 */
[----:B------:R-:W-:Y:S05]  /*00b0*/  BRA.U !UP0, `(.L_x_0) ;  /* 0x0000000508a07547 */ /* 0x000fea000b800000 */
[----:B------:R-:W1:Y:S01]  /*00c0*/  LDCU.128 UR16, c[0x0][0x380] ;  /* 0x00007000ff1077ac */ /* 0x000e620008000c00 */
[----:B------:R-:W-:Y:S01]  /*00d0*/  MOV R8, R0 ;  /* 0x0000000000087202 */ /* 0x000fe20000000f00 */
[----:B------:R-:W2:Y:S01]  /*00e0*/  LDCU.64 UR12, c[0x0][0x390] ;  /* 0x00007200ff0c77ac */ /* 0x000ea20008000a00 */
[----:B------:R-:W-:Y:S02]  /*00f0*/  ULOP3.LUT UR4, UR11, 0xfffffff0, URZ, 0xc0, !UPT ;  /* 0xfffffff00b047892 */ /* 0x000fe4000f8ec0ff */
[----:B-1----:R-:W-:Y:S02]  /*0100*/  UIADD3 UR7, UP1, UPT, UR18, 0x20, URZ ;  /* 0x0000002012077890 */ /* 0x002fe4000ff3e0ff */
[----:B------:R-:W-:Y:S02]  /*0110*/  UIADD3 UR5, UP2, UPT, UR16, 0x20, URZ ;  /* 0x0000002010057890 */ /* 0x000fe4000ff5e0ff */
[----:B--2---:R-:W-:Y:S02]  /*0120*/  UIADD3 UR9, UP0, UPT, UR12, 0x20, URZ ;  /* 0x000000200c097890 */ /* 0x004fe4000ff1e0ff */
[----:B------:R-:W-:-:S02]  /*0130*/  UIADD3.X UR8, UPT, UPT, URZ, UR19, URZ, UP1, !UPT ;  /* 0x00000013ff087290 */ /* 0x000fc40008ffe4ff */
[----:B------:R-:W-:Y:S02]  /*0140*/  UIADD3.X UR6, UPT, UPT, URZ, UR17, URZ, UP2, !UPT ;  /* 0x00000011ff067290 */ /* 0x000fe400097fe4ff */
[----:B------:R-:W-:Y:S02]  /*0150*/  UIADD3.X UR10, UPT, UPT, URZ, UR13, URZ, UP0, !UPT ;  /* 0x0000000dff0a7290 */ /* 0x000fe400087fe4ff */
[----:B------:R-:W-:-:S12]  /*0160*/  UIADD3 UR12, UPT, UPT, -UR4, URZ, URZ ;  /* 0x000000ff040c7290 */ /* 0x000fd8000fffe1ff */
.L_x_1:
[----:B--2---:R-:W-:Y:S01]  /*0170*/  MOV R3, UR10 ;  /* 0x0000000a00037c02 */ /* 0x004fe20008000f00 */
[----:B------:R-:W-:-:S04]  /*0180*/  IMAD.U32 R2, RZ, RZ, UR9 ;  /* 0x00000009ff027e24 */ /* 0x000fc8000f8e00ff */
[----:B------:R-:W-:-:S05]  /*0190*/  IMAD.WIDE R2, R8, 0x4, R2 ;  /* 0x0000000408027825 */ /* 0x000fca00078e0202 */
[----:B0-----:R-:W2:Y:S01]  /*01a0*/  LDG.E R6, desc[UR20][R2.64+-0x20] ;  /* 0xffffe01402067981 */ /* 0x001ea2000c1e1900 */
[----:B------:R-:W-:Y:S01]  /*01b0*/  MOV R5, UR8 ;  /* 0x0000000800057c02 */ /* 0x000fe20008000f00 */
[----:B------:R-:W-:-:S04]  /*01c0*/  IMAD.U32 R4, RZ, RZ, UR7 ;  /* 0x00000007ff047e24 */ /* 0x000fc8000f8e00ff */
[----:B------:R-:W-:-:S04]  /*01d0*/  IMAD.WIDE R4, R8, 0x4, R4 ;  /* 0x0000000408047825 */ /* 0x000fc800078e0204 */
[----:B--2---:R-:W-:-:S05]  /*01e0*/  VIADD R9, R6, 0x1 ;  /* 0x0000000106097836 */ /* 0x004fca0000000000 */
[----:B------:R0:W-:Y:S04]  /*01f0*/  STG.E desc[UR20][R2.64+-0x20], R9 ;  /* 0xffffe00902007986 */ /* 0x0001e8000c101914 */
[----:B------:R-:W2:Y:S01]  /*0200*/  LDG.E R11, desc[UR20][R4.64+-0x20] ;  /* 0xffffe014040b7981 */ /* 0x000ea2000c1e1900 */
[----:B------:R-:W-:Y:S01]  /*0210*/  MOV R6, UR5 ;  /* 0x0000000500067c02 */ /* 0x000fe20008000f00 */
[----:B------:R-:W-:-:S04]  /*0220*/  IMAD.U32 R7, RZ, RZ, UR6 ;  /* 0x00000006ff077e24 */ /* 0x000fc8000f8e00ff */
[----:B------:R-:W-:-:S05]  /*0230*/  IMAD.WIDE R6, R8, 0x4, R6 ;  /* 0x0000000408067825 */ /* 0x000fca00078e0206 */
[----:B--2---:R1:W-:Y:S04]  /*0240*/  STG.E desc[UR20][R6.64+-0x20], R11 ;  /* 0xffffe00b06007986 */ /* 0x0043e8000c101914 */
[----:B------:R-:W2:Y:S02]  /*0250*/  LDG.E R10, desc[UR20][R2.64+-0x1c] ;  /* 0xffffe414020a7981 */ /* 0x000ea4000c1e1900 */
[----:B--2---:R-:W-:-:S05]  /*0260*/  IADD3 R13, PT, PT, R10, 0x1, RZ ;  /* 0x000000010a0d7810 */ /* 0x004fca0007ffe0ff */
[----:B------:R2:W-:Y:S04]  /*0270*/  STG.E desc[UR20][R2.64+-0x1c], R13 ;  /* 0xffffe40d02007986 */ /* 0x0005e8000c101914 */
[----:B------:R-:W3:Y:S04]  /*0280*/  LDG.E R15, desc[UR20][R4.64+-0x1c] ;  /* 0xffffe414040f7981 */ /* 0x000ee8000c1e1900 */
[----:B---3--:R3:W-:Y:S04]  /*0290*/  STG.E desc[UR20][R6.64+-0x1c], R15 ;  /* 0xffffe40f06007986 */ /* 0x0087e8000c101914 */
[----:B0-----:R-:W4:Y:S02]  /*02a0*/  LDG.E R9, desc[UR20][R2.64+-0x18] ;  /* 0xffffe81402097981 */ /* 0x001f24000c1e1900 */
[----:B----4-:R-:W-:-:S05]  /*02b0*/  VIADD R9, R9, 0x1 ;  /* 0x0000000109097836 */ /* 0x010fca0000000000 */
[----:B------:R0:W-:Y:S04]  /*02c0*/  STG.E desc[UR20][R2.64+-0x18], R9 ;  /* 0xffffe80902007986 */ /* 0x0001e8000c101914 */
[----:B------:R-:W4:Y:S04]  /*02d0*/  LDG.E R17, desc[UR20][R4.64+-0x18] ;  /* 0xffffe81404117981 */ /* 0x000f28000c1e1900 */
[----:B----4-:R4:W-:Y:S04]  /*02e0*/  STG.E desc[UR20][R6.64+-0x18], R17 ;  /* 0xffffe81106007986 */ /* 0x0109e8000c101914 */
[----:B------:R-:W1:Y:S02]  /*02f0*/  LDG.E R10, desc[UR20][R2.64+-0x14] ;  /* 0xffffec14020a7981 */ /* 0x000e64000c1e1900 */
[----:B-1----:R-:W-:-:S05]  /*0300*/  IADD3 R11, PT, PT, R10, 0x1, RZ ;  /* 0x000000010a0b7810 */ /* 0x002fca0007ffe0ff */
[----:B------:R1:W-:Y:S04]  /*0310*/  STG.E desc[UR20][R2.64+-0x14], R11 ;  /* 0xffffec0b02007986 */ /* 0x0003e8000c101914 */
[----:B--2---:R-:W2:Y:S04]  /*0320*/  LDG.E R13, desc[UR20][R4.64+-0x14] ;  /* 0xffffec14040d7981 */ /* 0x004ea8000c1e1900 */
[----:B--2---:R2:W-:Y:S04]  /*0330*/  STG.E desc[UR20][R6.64+-0x14], R13 ;  /* 0xffffec0d06007986 */ /* 0x0045e8000c101914 */
[----:B------:R-:W3:Y:S02]  /*0340*/  LDG.E R10, desc[UR20][R2.64+-0x10] ;  /* 0xfffff014020a7981 */ /* 0x000ee4000c1e1900 */
[----:B---3--:R-:W-:-:S05]  /*0350*/  VIADD R15, R10, 0x1 ;  /* 0x000000010a0f7836 */ /* 0x008fca0000000000 */
[----:B------:R3:W-:Y:S04]  /*0360*/  STG.E desc[UR20][R2.64+-0x10], R15 ;  /* 0xfffff00f02007986 */ /* 0x0007e8000c101914 */
[----:B0-----:R-:W5:Y:S04]  /*0370*/  LDG.E R9, desc[UR20][R4.64+-0x10] ;  /* 0xfffff01404097981 */ /* 0x001f68000c1e1900 */
[----:B-----5:R0:W-:Y:S04]  /*0380*/  STG.E desc[UR20][R6.64+-0x10], R9 ;  /* 0xfffff00906007986 */ /* 0x0201e8000c101914 */
[----:B------:R-:W4:Y:S02]  /*0390*/  LDG.E R10, desc[UR20][R2.64+-0xc] ;  /* 0xfffff414020a7981 */ /* 0x000f24000c1e1900 */
[----:B----4-:R-:W-:-:S05]  /*03a0*/  IADD3 R17, PT, PT, R10, 0x1, RZ ;  /* 0x000000010a117810 */ /* 0x010fca0007ffe0ff */
[----:B------:R4:W-:Y:S04]  /*03b0*/  STG.E desc[UR20][R2.64+-0xc], R17 ;  /* 0xfffff41102007986 */ /* 0x0009e8000c101914 */
[----:B-1----:R-:W5:Y:S04]  /*03c0*/  LDG.E R11, desc[UR20][R4.64+-0xc] ;  /* 0xfffff414040b7981 */ /* 0x002f68000c1e1900 */
[----:B-----5:R1:W-:Y:S04]  /*03d0*/  STG.E desc[UR20][R6.64+-0xc], R11 ;  /* 0xfffff40b06007986 */ /* 0x0203e8000c101914 */
[----:B------:R-:W2:Y:S02]  /*03e0*/  LDG.E R10, desc[UR20][R2.64+-0x8] ;  /* 0xfffff814020a7981 */ /* 0x000ea4000c1e1900 */
[----:B--2---:R-:W-:-:S05]  /*03f0*/  VIADD R13, R10, 0x1 ;  /* 0x000000010a0d7836 */ /* 0x004fca0000000000 */
[----:B------:R2:W-:Y:S04]  /*0400*/  STG.E desc[UR20][R2.64+-0x8], R13 ;  /* 0xfffff80d02007986 */ /* 0x0005e8000c101914 */
[----:B---3--:R-:W3:Y:S04]  /*0410*/  LDG.E R15, desc[UR20][R4.64+-0x8] ;  /* 0xfffff814040f7981 */ /* 0x008ee8000c1e1900 */
[----:B---3--:R3:W-:Y:S04]  /*0420*/  STG.E desc[UR20][R6.64+-0x8], R15 ;  /* 0xfffff80f06007986 */ /* 0x0087e8000c101914 */
[----:B0-----:R-:W5:Y:S02]  /*0430*/  LDG.E R9, desc[UR20][R2.64+-0x4] ;  /* 0xfffffc1402097981 */ /* 0x001f64000c1e1900 */
[----:B-----5:R-:W-:-:S05]  /*0440*/  IADD3 R9, PT, PT, R9, 0x1, RZ ;  /* 0x0000000109097810 */ /* 0x020fca0007ffe0ff */
[----:B------:R0:W-:Y:S04]  /*0450*/  STG.E desc[UR20][R2.64+-0x4], R9 ;  /* 0xfffffc0902007986 */ /* 0x0001e8000c101914 */
[----:B----4-:R-:W4:Y:S04]  /*0460*/  LDG.E R17, desc[UR20][R4.64+-0x4] ;  /* 0xfffffc1404117981 */ /* 0x010f28000c1e1900 */
[----:B----4-:R4:W-:Y:S04]  /*0470*/  STG.E desc[UR20][R6.64+-0x4], R17 ;  /* 0xfffffc1106007986 */ /* 0x0109e8000c101914 */
[----:B------:R-:W1:Y:S02]  /*0480*/  LDG.E R10, desc[UR20][R2.64] ;  /* 0x00000014020a7981 */ /* 0x000e64000c1e1900 */
[----:B-1----:R-:W-:-:S05]  /*0490*/  VIADD R11, R10, 0x1 ;  /* 0x000000010a0b7836 */ /* 0x002fca0000000000 */
[----:B------:R1:W-:Y:S04]  /*04a0*/  STG.E desc[UR20][R2.64], R11 ;  /* 0x0000000b02007986 */ /* 0x0003e8000c101914 */
[----:B--2---:R-:W2:Y:S04]  /*04b0*/  LDG.E R13, desc[UR20][R4.64] ;  /* 0x00000014040d7981 */ /* 0x004ea8000c1e1900 */
[----:B--2---:R2:W-:Y:S04]  /*04c0*/  STG.E desc[UR20][R6.64], R13 ;  /* 0x0000000d06007986 */ /* 0x0045e8000c101914 */
[----:B------:R-:W3:Y:S02]  /*04d0*/  LDG.E R10, desc[UR20][R2.64+0x4] ;  /* 0x00000414020a7981 */ /* 0x000ee4000c1e1900 */
[----:B---3--:R-:W-:-:S05]  /*04e0*/  IADD3 R15, PT, PT, R10, 0x1, RZ ;  /* 0x000000010a0f7810 */ /* 0x008fca0007ffe0ff */
[----:B------:R3:W-:Y:S04]  /*04f0*/  STG.E desc[UR20][R2.64+0x4], R15 ;  /* 0x0000040f02007986 */ /* 0x0007e8000c101914 */
[----:B0-----:R-:W5:Y:S04]  /*0500*/  LDG.E R9, desc[UR20][R4.64+0x4] ;  /* 0x0000041404097981 */ /* 0x001f68000c1e1900 */
[----:B-----5:R0:W-:Y:S04]  /*0510*/  STG.E desc[UR20][R6.64+0x4], R9 ;  /* 0x0000040906007986 */ /* 0x0201e8000c101914 */
[----:B------:R-:W4:Y:S02]  /*0520*/  LDG.E R10, desc[UR20][R2.64+0x8] ;  /* 0x00000814020a7981 */ /* 0x000f24000c1e1900 */
[----:B----4-:R-:W-:-:S05]  /*0530*/  VIADD R17, R10, 0x1 ;  /* 0x000000010a117836 */ /* 0x010fca0000000000 */
[----:B------:R4:W-:Y:S04]  /*0540*/  STG.E desc[UR20][R2.64+0x8], R17 ;  /* 0x0000081102007986 */ /* 0x0009e8000c101914 */
[----:B-1----:R-:W5:Y:S04]  /*0550*/  LDG.E R11, desc[UR20][R4.64+0x8] ;  /* 0x00000814040b7981 */ /* 0x002f68000c1e1900 */
[----:B-----5:R1:W-:Y:S04]  /*0560*/  STG.E desc[UR20][R6.64+0x8], R11 ;  /* 0x0000080b06007986 */ /* 0x0203e8000c101914 */
[----:B------:R-:W2:Y:S02]  /*0570*/  LDG.E R10, desc[UR20][R2.64+0xc] ;  /* 0x00000c14020a7981 */ /* 0x000ea4000c1e1900 */
[----:B--2---:R-:W-:-:S05]  /*0580*/  IADD3 R13, PT, PT, R10, 0x1, RZ ;  /* 0x000000010a0d7810 */ /* 0x004fca0007ffe0ff */
        /* <DEDUP_REMOVED lines=16> */
[----:B0-----:R-:W3:Y:S04]  /*0690*/  LDG.E R9, desc[UR20][R4.64+0x18] ;  /* 0x0000181404097981 */ /* 0x001ee8000c1e1900 */
[----:B---3--:R2:W-:Y:S04]  /*06a0*/  STG.E desc[UR20][R6.64+0x18], R9 ;  /* 0x0000180906007986 */ /* 0x0085e8000c101914 */
[----:B------:R-:W4:Y:S02]  /*06b0*/  LDG.E R10, desc[UR20][R2.64+0x1c] ;  /* 0x00001c14020a7981 */ /* 0x000f24000c1e1900 */
[----:B----4-:R-:W-:-:S05]  /*06c0*/  IADD3 R17, PT, PT, R10, 0x1, RZ ;  /* 0x000000010a117810 */ /* 0x010fca0007ffe0ff */
[----:B------:R2:W-:Y:S04]  /*06d0*/  STG.E desc[UR20][R2.64+0x1c], R17 ;  /* 0x00001c1102007986 */ /* 0x0005e8000c101914 */
[----:B-1----:R-:W3:Y:S01]  /*06e0*/  LDG.E R11, desc[UR20][R4.64+0x1c] ;  /* 0x00001c14040b7981 */ /* 0x002ee2000c1e1900 */
[----:B------:R-:W-:Y:S01]  /*06f0*/  UIADD3 UR12, UPT, UPT, UR12, 0x10, URZ ;  /* 0x000000100c0c7890 */ /* 0x000fe2000fffe0ff */
[----:B------:R-:W-:-:S03]  /*0700*/  VIADD R8, R8, 0x10 ;  /* 0x0000001008087836 */ /* 0x000fc60000000000 */
[----:B------:R-:W-:Y:S01]  /*0710*/  UISETP.NE.AND UP0, UPT, UR12, URZ, UPT ;  /* 0x000000ff0c00728c */ /* 0x000fe2000bf05270 */
[----:B---3--:R2:W-:Y:S08]  /*0720*/  STG.E desc[UR20][R6.64+0x1c], R11 ;  /* 0x00001c0b06007986 */ /* 0x0085f0000c101914 */
[----:B------:R-:W-:Y:S05]  /*0730*/  BRA.U UP0, `(.L_x_1) ;  /* 0xfffffff9008c7547 */ /* 0x000fea000b83ffff */
.L_x_0:
[----:B------:R-:W-:-:S13]  /*0740*/  ISETP.NE.AND P0, PT, RZ, UR14, PT ;  /* 0x0000000eff007c0c */ /* 0x000fda000bf05270 */
[----:B0-----:R-:W-:Y:S05]  /*0750*/  @!P0 EXIT ;  /* 0x000000000000894d */ /* 0x001fea0003800000 */
[----:B------:R-:W-:Y:S02]  /*0760*/  UISETP.GE.U32.AND UP0, UPT, UR14, 0x8, UPT ;  /* 0x000000080e00788c */ /* 0x000fe4000bf06070 */
[----:B------:R-:W-:-:S07]  /*0770*/  ULOP3.LUT UR5, UR11, 0x7, URZ, 0xc0, !UPT ;  /* 0x000000070b057892 */ /* 0x000fce000f8ec0ff */
[----:B------:R-:W-:Y:S05]  /*0780*/  BRA.U !UP0, `(.L_x_2) ;  /* 0x0000000108c07547 */ /* 0x000fea000b800000 */
[----:B--2---:R-:W0:Y:S01]  /*0790*/  LDC.64 R2, c[0x0][0x390] ;  /* 0x0000e400ff027b82 */ /* 0x004e220000000a00 */
[----:B------:R-:W-:-:S07]  /*07a0*/  IADD3 R9, PT, PT, R0, UR4, RZ ;  /* 0x0000000400097c10 */ /* 0x000fce000fffe0ff */
[----:B------:R-:W1:Y:S01]  /*07b0*/  LDC.64 R4, c[0x0][0x388] ;  /* 0x0000e200ff047b82 */ /* 0x000e620000000a00 */
[----:B0-----:R-:W-:-:S05]  /*07c0*/  IMAD.WIDE R2, R9, 0x4, R2 ;  /* 0x0000000409027825 */ /* 0x001fca00078e0202 */
[----:B------:R-:W2:Y:S01]  /*07d0*/  LDG.E R6, desc[UR20][R2.64] ;  /* 0x0000001402067981 */ /* 0x000ea2000c1e1900 */
[C---:B-1----:R-:W-:Y:S01]  /*07e0*/  IMAD.WIDE R4, R9.reuse, 0x4, R4 ;  /* 0x0000000409047825 */ /* 0x042fe200078e0204 */
[----:B--2---:R-:W-:Y:S02]  /*07f0*/  IADD3 R11, PT, PT, R6, 0x1, RZ ;  /* 0x00000001060b7810 */ /* 0x004fe40007ffe0ff */
[----:B------:R-:W0:Y:S03]  /*0800*/  LDC.64 R6, c[0x0][0x380] ;  /* 0x0000e000ff067b82 */ /* 0x000e260000000a00 */
[----:B------:R1:W-:Y:S04]  /*0810*/  STG.E desc[UR20][R2.64], R11 ;  /* 0x0000000b02007986 */ /* 0x0003e8000c101914 */
[----:B------:R-:W2:Y:S01]  /*0820*/  LDG.E R13, desc[UR20][R4.64] ;  /* 0x00000014040d7981 */ /* 0x000ea2000c1e1900 */
[----:B0-----:R-:W-:-:S05]  /*0830*/  IMAD.WIDE R6, R9, 0x4, R6 ;  /* 0x0000000409067825 */ /* 0x001fca00078e0206 */
[----:B--2---:R0:W-:Y:S04]  /*0840*/  STG.E desc[UR20][R6.64], R13 ;  /* 0x0000000d06007986 */ /* 0x0041e8000c101914 */
[----:B------:R-:W2:Y:S02]  /*0850*/  LDG.E R8, desc[UR20][R2.64+0x4] ;  /* 0x0000041402087981 */ /* 0x000ea4000c1e1900 */
[----:B--2---:R-:W-:-:S05]  /*0860*/  VIADD R9, R8, 0x1 ;  /* 0x0000000108097836 */ /* 0x004fca0000000000 */
[----:B------:R2:W-:Y:S04]  /*0870*/  STG.E desc[UR20][R2.64+0x4], R9 ;  /* 0x0000040902007986 */ /* 0x0005e8000c101914 */
[----:B------:R-:W3:Y:S04]  /*0880*/  LDG.E R15, desc[UR20][R4.64+0x4] ;  /* 0x00000414040f7981 */ /* 0x000ee8000c1e1900 */
[----:B---3--:R3:W-:Y:S04]  /*0890*/  STG.E desc[UR20][R6.64+0x4], R15 ;  /* 0x0000040f06007986 */ /* 0x0087e8000c101914 */
[----:B------:R-:W1:Y:S02]  /*08a0*/  LDG.E R8, desc[UR20][R2.64+0x8] ;  /* 0x0000081402087981 */ /* 0x000e64000c1e1900 */
[----:B-1----:R-:W-:-:S05]  /*08b0*/  IADD3 R11, PT, PT, R8, 0x1, RZ ;  /* 0x00000001080b7810 */ /* 0x002fca0007ffe0ff */
[----:B------:R1:W-:Y:S04]  /*08c0*/  STG.E desc[UR20][R2.64+0x8], R11 ;  /* 0x0000080b02007986 */ /* 0x0003e8000c101914 */
[----:B------:R-:W4:Y:S04]  /*08d0*/  LDG.E R17, desc[UR20][R4.64+0x8] ;  /* 0x0000081404117981 */ /* 0x000f28000c1e1900 */
[----:B----4-:R4:W-:Y:S04]  /*08e0*/  STG.E desc[UR20][R6.64+0x8], R17 ;  /* 0x0000081106007986 */ /* 0x0109e8000c101914 */
[----:B------:R-:W0:Y:S02]  /*08f0*/  LDG.E R8, desc[UR20][R2.64+0xc] ;  /* 0x00000c1402087981 */ /* 0x000e24000c1e1900 */
[----:B0-----:R-:W-:-:S05]  /*0900*/  IADD3 R13, PT, PT, R8, 0x1, RZ ;  /* 0x00000001080d7810 */ /* 0x001fca0007ffe0ff */
[----:B------:R0:W-:Y:S04]  /*0910*/  STG.E desc[UR20][R2.64+0xc], R13 ;  /* 0x00000c0d02007986 */ /* 0x0001e8000c101914 */
[----:B--2---:R-:W2:Y:S04]  /*0920*/  LDG.E R9, desc[UR20][R4.64+0xc] ;  /* 0x00000c1404097981 */ /* 0x004ea8000c1e1900 */
[----:B--2---:R2:W-:Y:S04]  /*0930*/  STG.E desc[UR20][R6.64+0xc], R9 ;  /* 0x00000c0906007986 */ /* 0x0045e8000c101914 */
[----:B------:R-:W3:Y:S02]  /*0940*/  LDG.E R8, desc[UR20][R2.64+0x10] ;  /* 0x0000101402087981 */ /* 0x000ee4000c1e1900 */
[----:B---3--:R-:W-:-:S05]  /*0950*/  VIADD R15, R8, 0x1 ;  /* 0x00000001080f7836 */ /* 0x008fca0000000000 */
[----:B------:R3:W-:Y:S04]  /*0960*/  STG.E desc[UR20][R2.64+0x10], R15 ;  /* 0x0000100f02007986 */ /* 0x0007e8000c101914 */
[----:B-1----:R-:W5:Y:S04]  /*0970*/  LDG.E R11, desc[UR20][R4.64+0x10] ;  /* 0x00001014040b7981 */ /* 0x002f68000c1e1900 */
[----:B-----5:R1:W-:Y:S04]  /*0980*/  STG.E desc[UR20][R6.64+0x10], R11 ;  /* 0x0000100b06007986 */ /* 0x0203e8000c101914 */
[----:B------:R-:W4:Y:S02]  /*0990*/  LDG.E R8, desc[UR20][R2.64+0x14] ;  /* 0x0000141402087981 */ /* 0x000f24000c1e1900 */
[----:B----4-:R-:W-:-:S05]  /*09a0*/  IADD3 R17, PT, PT, R8, 0x1, RZ ;  /* 0x0000000108117810 */ /* 0x010fca0007ffe0ff */
[----:B------:R4:W-:Y:S04]  /*09b0*/  STG.E desc[UR20][R2.64+0x14], R17 ;  /* 0x0000141102007986 */ /* 0x0009e8000c101914 */
[----:B0-----:R-:W5:Y:S04]  /*09c0*/  LDG.E R13, desc[UR20][R4.64+0x14] ;  /* 0x00001414040d7981 */ /* 0x001f68000c1e1900 */
[----:B-----5:R0:W-:Y:S04]  /*09d0*/  STG.E desc[UR20][R6.64+0x14], R13 ;  /* 0x0000140d06007986 */ /* 0x0201e8000c101914 */
[----:B------:R-:W2:Y:S02]  /*09e0*/  LDG.E R8, desc[UR20][R2.64+0x18] ;  /* 0x0000181402087981 */ /* 0x000ea4000c1e1900 */
[----:B--2---:R-:W-:-:S05]  /*09f0*/  IADD3 R9, PT, PT, R8, 0x1, RZ ;  /* 0x0000000108097810 */ /* 0x004fca0007ffe0ff */
[----:B------:R0:W-:Y:S04]  /*0a00*/  STG.E desc[UR20][R2.64+0x18], R9 ;  /* 0x0000180902007986 */ /* 0x0001e8000c101914 */
[----:B---3--:R-:W2:Y:S04]  /*0a10*/  LDG.E R15, desc[UR20][R4.64+0x18] ;  /* 0x00001814040f7981 */ /* 0x008ea8000c1e1900 */
[----:B--2---:R0:W-:Y:S04]  /*0a20*/  STG.E desc[UR20][R6.64+0x18], R15 ;  /* 0x0000180f06007986 */ /* 0x0041e8000c101914 */
[----:B------:R-:W1:Y:S02]  /*0a30*/  LDG.E R8, desc[UR20][R2.64+0x1c] ;  /* 0x00001c1402087981 */ /* 0x000e64000c1e1900 */
[----:B-1----:R-:W-:-:S05]  /*0a40*/  VIADD R11, R8, 0x1 ;  /* 0x00000001080b7836 */ /* 0x002fca0000000000 */
[----:B------:R0:W-:Y:S04]  /*0a50*/  STG.E desc[UR20][R2.64+0x1c], R11 ;  /* 0x00001c0b02007986 */ /* 0x0001e8000c101914 */
[----:B----4-:R-:W2:Y:S01]  /*0a60*/  LDG.E R17, desc[UR20][R4.64+0x1c] ;  /* 0x00001c1404117981 */ /* 0x010ea2000c1e1900 */
[----:B------:R-:W-:-:S03]  /*0a70*/  UIADD3 UR4, UPT, UPT, UR4, 0x8, URZ ;  /* 0x0000000804047890 */ /* 0x000fc6000fffe0ff */
[----:B--2---:R0:W-:Y:S09]  /*0a80*/  STG.E desc[UR20][R6.64+0x1c], R17 ;  /* 0x00001c1106007986 */ /* 0x0041f2000c101914 */
.L_x_2:
[----:B------:R-:W-:-:S13]  /*0a90*/  ISETP.NE.AND P0, PT, RZ, UR5, PT ;  /* 0x00000005ff007c0c */ /* 0x000fda000bf05270 */
[----:B------:R-:W-:Y:S05]  /*0aa0*/  @!P0 EXIT ;  /* 0x000000000000894d */ /* 0x000fea0003800000 */
[----:B------:R-:W-:Y:S02]  /*0ab0*/  UISETP.GE.U32.AND UP0, UPT, UR5, 0x4, UPT ;  /* 0x000000040500788c */ /* 0x000fe4000bf06070 */
[----:B------:R-:W-:-:S07]  /*0ac0*/  ULOP3.LUT UR5, UR11, 0x3, URZ, 0xc0, !UPT ;  /* 0x000000030b057892 */ /* 0x000fce000f8ec0ff */
[----:B------:R-:W-:Y:S05]  /*0ad0*/  BRA.U !UP0, `(.L_x_3) ;  /* 0x0000000108707547 */ /* 0x000fea000b800000 */
[----:B0-2---:R-:W0:Y:S01]  /*0ae0*/  LDC.64 R2, c[0x0][0x390] ;  /* 0x0000e400ff027b82 */ /* 0x005e220000000a00 */
        /* <DEDUP_REMOVED lines=24> */
[----:B--2---:R-:W2:Y:S01]  /*0c70*/  LDG.E R13, desc[UR20][R4.64+0xc] ;  /* 0x00000c14040d7981 */ /* 0x004ea2000c1e1900 */
[----:B------:R-:W-:-:S03]  /*0c80*/  UIADD3 UR4, UPT, UPT, UR4, 0x4, URZ ;  /* 0x0000000404047890 */ /* 0x000fc6000fffe0ff */
[----:B--2---:R3:W-:Y:S09]  /*0c90*/  STG.E desc[UR20][R6.64+0xc], R13 ;  /* 0x00000c0d06007986 */ /* 0x0047f2000c101914 */
.L_x_3:
[----:B------:R-:W-:-:S13]  /*0ca0*/  ISETP.NE.AND P0, PT, RZ, UR5, PT ;  /* 0x00000005ff007c0c */ /* 0x000fda000bf05270 */
[----:B------:R-:W-:Y:S05]  /*0cb0*/  @!P0 EXIT ;  /* 0x000000000000894d */ /* 0x000fea0003800000 */
[----:B0-23--:R-:W0:Y:S01]  /*0cc0*/  LDC.64 R12, c[0x0][0x390] ;  /* 0x0000e400ff0c7b82 */ /* 0x00de220000000a00 */
[----:B------:R-:W-:Y:S01]  /*0cd0*/  VIADD R15, R0, UR4 ;  /* 0x00000004000f7c36 */ /* 0x000fe20008000000 */
[----:B------:R-:W-:-:S06]  /*0ce0*/  UIADD3 UR5, UPT, UPT, -UR5, URZ, URZ ;  /* 0x000000ff05057290 */ /* 0x000fcc000fffe1ff */
[----:B------:R-:W1:Y:S08]  /*0cf0*/  LDC.64 R8, c[0x0][0x380] ;  /* 0x0000e000ff087b82 */ /* 0x000e700000000a00 */
[----:B------:R-:W2:Y:S02]  /*0d00*/  LDC.64 R10, c[0x0][0x388] ;  /* 0x0000e200ff0a7b82 */ /* 0x000ea40000000a00 */
.L_x_4:
[----:B0--3--:R-:W-:-:S05]  /*0d10*/  IMAD.WIDE R6, R15, 0x4, R12 ;  /* 0x000000040f067825 */ /* 0x009fca00078e020c */
[----:B------:R-:W3:Y:S01]  /*0d20*/  LDG.E R0, desc[UR20][R6.64] ;  /* 0x0000001406007981 */ /* 0x000ee2000c1e1900 */
[----:B--2---:R-:W-:Y:S01]  /*0d30*/  IMAD.WIDE R4, R15, 0x4, R10 ;  /* 0x000000040f047825 */ /* 0x004fe200078e020a */
[----:B---3--:R-:W-:-:S05]  /*0d40*/  IADD3 R17, PT, PT, R0, 0x1, RZ ;  /* 0x0000000100117810 */ /* 0x008fca0007ffe0ff */
[----:B------:R3:W-:Y:S04]  /*0d50*/  STG.E desc[UR20][R6.64], R17 ;  /* 0x0000001106007986 */ /* 0x0007e8000c101914 */
[----:B------:R-:W2:Y:S01]  /*0d60*/  LDG.E R5, desc[UR20][R4.64] ;  /* 0x0000001404057981 */ /* 0x000ea2000c1e1900 */
[C---:B-1----:R-:W-:Y:S01]  /*0d70*/  IMAD.WIDE R2, R15.reuse, 0x4, R8 ;  /* 0x000000040f027825 */ /* 0x042fe200078e0208 */
[----:B------:R-:W-:Y:S01]  /*0d80*/  UIADD3 UR5, UPT, UPT, UR5, 0x1, URZ ;  /* 0x0000000105057890 */ /* 0x000fe2000fffe0ff */
[----:B------:R-:W-:-:S03]  /*0d90*/  IADD3 R15, PT, PT, R15, 0x1, RZ ;  /* 0x000000010f0f7810 */ /* 0x000fc60007ffe0ff */
[----:B------:R-:W-:Y:S01]  /*0da0*/  UISETP.NE.AND UP0, UPT, UR5, URZ, UPT ;  /* 0x000000ff0500728c */ /* 0x000fe2000bf05270 */
[----:B--2---:R3:W-:Y:S08]  /*0db0*/  STG.E desc[UR20][R2.64], R5 ;  /* 0x0000000502007986 */ /* 0x0047f0000c101914 */
[----:B------:R-:W-:Y:S05]  /*0dc0*/  BRA.U UP0, `(.L_x_4) ;  /* 0xfffffffd00d07547 */ /* 0x000fea000b83ffff */
[----:B------:R-:W-:Y:S05]  /*0dd0*/  EXIT ;  /* 0x000000000000794d */ /* 0x000fea0003800000 */
.L_x_5:
[----:B------:R-:W-:-:S00]  /*0de0*/  BRA `(.L_x_5) ;  /* 0xfffffffc00fc7947 */ /* 0x000fc0000383ffff */
[----:B------:R-:W-:-:S00]  /*0df0*/  NOP ;  /* 0x0000000000007918 */ /* 0x000fc00000000000 */
        /* <DEDUP_REMOVED lines=8> */
.L_x_6:


//--------------------- .nv.shared.reserved.0     --------------------------
	.section	.nv.shared.reserved.0,"aw",@nobits
	.weak		__nv_reservedSMEM_offset_0_alias
	.size		__nv_reservedSMEM_offset_0_alias, 0, 64
	.other		__nv_reservedSMEM_offset_0_alias,@"STO_CUDA_RESERVED_SHARED STV_DEFAULT"
__nv_reservedSMEM_offset_0_alias:
	.zero		0
	.zero		64


//--------------------- .nv.constant0._Z6kernelPiS_S_i --------------------------
	.section	.nv.constant0._Z6kernelPiS_S_i,"a",@progbits
	.sectionflags	@""
	.align	4
.nv.constant0._Z6kernelPiS_S_i:
	.zero		924


//--------------------- SYMBOLS --------------------------

	.type		.nv.reservedSmem.offset0,@object
	.size		.nv.reservedSmem.offset0,0x4
